//
// Generated by NVIDIA NVVM Compiler
//
// Compiler Build ID: CL-36424714
// Cuda compilation tools, release 13.0, V13.0.88
// Based on NVVM 20.0.0
//

.version 9.0
.target sm_100
.address_size 64

	// .globl	_Z3gpuPKiS0_iPi

.visible .entry _Z3gpuPKiS0_iPi(
	.param .u64 .ptr .align 1 _Z3gpuPKiS0_iPi_param_0,
	.param .u64 .ptr .align 1 _Z3gpuPKiS0_iPi_param_1,
	.param .u32 _Z3gpuPKiS0_iPi_param_2,
	.param .u64 .ptr .align 1 _Z3gpuPKiS0_iPi_param_3
)
{
	.reg .pred 	%p<10>;
	.reg .b32 	%r<120>;
	.reg .b32 	%f<53>;
	.reg .b64 	%rd<61>;

	ld.param.u64 	%rd7, [_Z3gpuPKiS0_iPi_param_0];
	ld.param.u64 	%rd8, [_Z3gpuPKiS0_iPi_param_1];
	ld.param.u32 	%r40, [_Z3gpuPKiS0_iPi_param_2];
	ld.param.u64 	%rd6, [_Z3gpuPKiS0_iPi_param_3];
	cvta.to.global.u64 	%rd1, %rd8;
	cvta.to.global.u64 	%rd2, %rd7;
	mov.u32 	%r41, %ctaid.x;
	mov.u32 	%r42, %ctaid.y;
	mov.u32 	%r1, %tid.x;
	mov.u32 	%r43, %tid.y;
	mul.lo.s32 	%r44, %r40, %r42;
	shl.b32 	%r45, %r44, 5;
	mad.lo.s32 	%r2, %r40, %r43, %r45;
	shl.b32 	%r3, %r41, 5;
	add.s32 	%r4, %r3, %r1;
	setp.lt.s32 	%p1, %r40, 1;
	mov.f32 	%f52, 0f00000000;
	@%p1 bra 	$L__BB0_12;
	and.b32  	%r5, %r40, 7;
	setp.lt.u32 	%p2, %r40, 8;
	mov.f32 	%f52, 0f00000000;
	mov.b32 	%r118, 0;
	@%p2 bra 	$L__BB0_4;
	and.b32  	%r118, %r40, 2147483640;
	neg.s32 	%r116, %r118;
	add.s32 	%r47, %r1, %r40;
	add.s32 	%r115, %r47, %r3;
	shl.b32 	%r9, %r40, 3;
	shl.b32 	%r48, %r40, 1;
	add.s32 	%r114, %r4, %r48;
	mad.lo.s32 	%r113, %r40, 3, %r4;
	shl.b32 	%r49, %r40, 2;
	add.s32 	%r112, %r4, %r49;
	mad.lo.s32 	%r111, %r40, 5, %r4;
	mad.lo.s32 	%r110, %r40, 6, %r4;
	mad.lo.s32 	%r109, %r40, 7, %r4;
	mul.wide.u32 	%rd9, %r2, 4;
	add.s64 	%rd10, %rd9, %rd2;
	add.s64 	%rd60, %rd10, 16;
	mov.f32 	%f52, 0f00000000;
	mov.u32 	%r108, %r4;
$L__BB0_3:
	.pragma "nounroll";
	ld.global.u32 	%r50, [%rd60+-16];
	mul.wide.u32 	%rd11, %r108, 4;
	add.s64 	%rd12, %rd1, %rd11;
	ld.global.u32 	%r51, [%rd12];
	mul.lo.s32 	%r52, %r51, %r50;
	cvt.rn.f32.s32 	%f17, %r52;
	add.f32 	%f18, %f52, %f17;
	ld.global.u32 	%r53, [%rd60+-12];
	mul.wide.u32 	%rd13, %r115, 4;
	add.s64 	%rd14, %rd1, %rd13;
	ld.global.u32 	%r54, [%rd14];
	mul.lo.s32 	%r55, %r54, %r53;
	cvt.rn.f32.s32 	%f19, %r55;
	add.f32 	%f20, %f18, %f19;
	ld.global.u32 	%r56, [%rd60+-8];
	mul.wide.u32 	%rd15, %r114, 4;
	add.s64 	%rd16, %rd1, %rd15;
	ld.global.u32 	%r57, [%rd16];
	mul.lo.s32 	%r58, %r57, %r56;
	cvt.rn.f32.s32 	%f21, %r58;
	add.f32 	%f22, %f20, %f21;
	ld.global.u32 	%r59, [%rd60+-4];
	mul.wide.u32 	%rd17, %r113, 4;
	add.s64 	%rd18, %rd1, %rd17;
	ld.global.u32 	%r60, [%rd18];
	mul.lo.s32 	%r61, %r60, %r59;
	cvt.rn.f32.s32 	%f23, %r61;
	add.f32 	%f24, %f22, %f23;
	ld.global.u32 	%r62, [%rd60];
	mul.wide.u32 	%rd19, %r112, 4;
	add.s64 	%rd20, %rd1, %rd19;
	ld.global.u32 	%r63, [%rd20];
	mul.lo.s32 	%r64, %r63, %r62;
	cvt.rn.f32.s32 	%f25, %r64;
	add.f32 	%f26, %f24, %f25;
	ld.global.u32 	%r65, [%rd60+4];
	mul.wide.u32 	%rd21, %r111, 4;
	add.s64 	%rd22, %rd1, %rd21;
	ld.global.u32 	%r66, [%rd22];
	mul.lo.s32 	%r67, %r66, %r65;
	cvt.rn.f32.s32 	%f27, %r67;
	add.f32 	%f28, %f26, %f27;
	ld.global.u32 	%r68, [%rd60+8];
	mul.wide.u32 	%rd23, %r110, 4;
	add.s64 	%rd24, %rd1, %rd23;
	ld.global.u32 	%r69, [%rd24];
	mul.lo.s32 	%r70, %r69, %r68;
	cvt.rn.f32.s32 	%f29, %r70;
	add.f32 	%f30, %f28, %f29;
	ld.global.u32 	%r71, [%rd60+12];
	mul.wide.u32 	%rd25, %r109, 4;
	add.s64 	%rd26, %rd1, %rd25;
	ld.global.u32 	%r72, [%rd26];
	mul.lo.s32 	%r73, %r72, %r71;
	cvt.rn.f32.s32 	%f31, %r73;
	add.f32 	%f52, %f30, %f31;
	add.s32 	%r116, %r116, 8;
	add.s32 	%r115, %r115, %r9;
	add.s32 	%r114, %r114, %r9;
	add.s32 	%r113, %r113, %r9;
	add.s32 	%r112, %r112, %r9;
	add.s32 	%r111, %r111, %r9;
	add.s32 	%r110, %r110, %r9;
	add.s32 	%r109, %r109, %r9;
	add.s32 	%r108, %r108, %r9;
	add.s64 	%rd60, %rd60, 32;
	setp.ne.s32 	%p3, %r116, 0;
	@%p3 bra 	$L__BB0_3;
$L__BB0_4:
	setp.eq.s32 	%p4, %r5, 0;
	@%p4 bra 	$L__BB0_12;
	and.b32  	%r35, %r40, 3;
	setp.lt.u32 	%p5, %r5, 4;
	@%p5 bra 	$L__BB0_7;
	add.s32 	%r74, %r2, %r118;
	mul.wide.u32 	%rd27, %r74, 4;
	add.s64 	%rd28, %rd2, %rd27;
	ld.global.u32 	%r75, [%rd28];
	mad.lo.s32 	%r76, %r118, %r40, %r4;
	mul.wide.u32 	%rd29, %r76, 4;
	add.s64 	%rd30, %rd1, %rd29;
	ld.global.u32 	%r77, [%rd30];
	mul.lo.s32 	%r78, %r77, %r75;
	cvt.rn.f32.s32 	%f33, %r78;
	add.f32 	%f34, %f52, %f33;
	cvt.u64.u32 	%rd31, %r2;
	cvt.u64.u32 	%rd32, %r118;
	add.s64 	%rd33, %rd31, %rd32;
	shl.b64 	%rd34, %rd33, 2;
	add.s64 	%rd35, %rd2, %rd34;
	ld.global.u32 	%r79, [%rd35+4];
	add.s32 	%r80, %r76, %r40;
	mul.wide.u32 	%rd36, %r80, 4;
	add.s64 	%rd37, %rd1, %rd36;
	ld.global.u32 	%r81, [%rd37];
	mul.lo.s32 	%r82, %r81, %r79;
	cvt.rn.f32.s32 	%f35, %r82;
	add.f32 	%f36, %f34, %f35;
	ld.global.u32 	%r83, [%rd35+8];
	add.s32 	%r84, %r80, %r40;
	mul.wide.u32 	%rd38, %r84, 4;
	add.s64 	%rd39, %rd1, %rd38;
	ld.global.u32 	%r85, [%rd39];
	mul.lo.s32 	%r86, %r85, %r83;
	cvt.rn.f32.s32 	%f37, %r86;
	add.f32 	%f38, %f36, %f37;
	ld.global.u32 	%r87, [%rd35+12];
	add.s32 	%r88, %r84, %r40;
	mul.wide.u32 	%rd40, %r88, 4;
	add.s64 	%rd41, %rd1, %rd40;
	ld.global.u32 	%r89, [%rd41];
	mul.lo.s32 	%r90, %r89, %r87;
	cvt.rn.f32.s32 	%f39, %r90;
	add.f32 	%f52, %f38, %f39;
	add.s32 	%r118, %r118, 4;
$L__BB0_7:
	setp.eq.s32 	%p6, %r35, 0;
	@%p6 bra 	$L__BB0_12;
	setp.eq.s32 	%p7, %r35, 1;
	@%p7 bra 	$L__BB0_10;
	add.s32 	%r91, %r2, %r118;
	mul.wide.u32 	%rd42, %r91, 4;
	add.s64 	%rd43, %rd2, %rd42;
	ld.global.u32 	%r92, [%rd43];
	mad.lo.s32 	%r93, %r118, %r40, %r4;
	mul.wide.u32 	%rd44, %r93, 4;
	add.s64 	%rd45, %rd1, %rd44;
	ld.global.u32 	%r94, [%rd45];
	mul.lo.s32 	%r95, %r94, %r92;
	cvt.rn.f32.s32 	%f41, %r95;
	add.f32 	%f42, %f52, %f41;
	cvt.u64.u32 	%rd46, %r2;
	cvt.u64.u32 	%rd47, %r118;
	add.s64 	%rd48, %rd46, %rd47;
	shl.b64 	%rd49, %rd48, 2;
	add.s64 	%rd50, %rd2, %rd49;
	ld.global.u32 	%r96, [%rd50+4];
	add.s32 	%r97, %r93, %r40;
	mul.wide.u32 	%rd51, %r97, 4;
	add.s64 	%rd52, %rd1, %rd51;
	ld.global.u32 	%r98, [%rd52];
	mul.lo.s32 	%r99, %r98, %r96;
	cvt.rn.f32.s32 	%f43, %r99;
	add.f32 	%f52, %f42, %f43;
	add.s32 	%r118, %r118, 2;
$L__BB0_10:
	and.b32  	%r100, %r40, 1;
	setp.eq.b32 	%p8, %r100, 1;
	not.pred 	%p9, %p8;
	@%p9 bra 	$L__BB0_12;
	add.s32 	%r101, %r2, %r118;
	mul.wide.u32 	%rd53, %r101, 4;
	add.s64 	%rd54, %rd2, %rd53;
	ld.global.u32 	%r102, [%rd54];
	mad.lo.s32 	%r103, %r118, %r40, %r4;
	mul.wide.u32 	%rd55, %r103, 4;
	add.s64 	%rd56, %rd1, %rd55;
	ld.global.u32 	%r104, [%rd56];
	mul.lo.s32 	%r105, %r104, %r102;
	cvt.rn.f32.s32 	%f44, %r105;
	add.f32 	%f52, %f52, %f44;
$L__BB0_12:
	cvta.to.global.u64 	%rd57, %rd6;
	cvt.rzi.s32.f32 	%r106, %f52;
	add.s32 	%r107, %r2, %r4;
	mul.wide.s32 	%rd58, %r107, 4;
	add.s64 	%rd59, %rd57, %rd58;
	st.global.u32 	[%rd59], %r106;
	ret;

}


// ===== COMPILED SASS (sm_100) =====

	.target	sm_100

	.elftype	@"ET_EXEC"


//--------------------- .note.nv.tkinfo           --------------------------
	.section	.note.nv.tkinfo,"",@"SHT_NOTE"
	.sectionflags	@"SHF_NOTE_NV_TKINFO"
	.tkinfo
        /*0018*/ 	.word	0x00000002
        /*0030*/ 	.string	""
        /*0030*/ 	.string	"ptxas"
        /*0030*/ 	.string	"Cuda compilation tools, release 13.0, V13.0.88"
        /*0030*/ 	.string	"Build cuda_13.0.r13.0/compiler.36424714_0"
        /*0030*/ 	.string	"-arch sm_100 -m 64 "



//--------------------- .note.nv.cuinfo           --------------------------
	.section	.note.nv.cuinfo,"",@"SHT_NOTE"
	.sectionflags	@"SHF_NOTE_NV_CUINFO"
        /*0018*/ 	.short	0x0002
        /*001a*/ 	.short	0x0064
        /*001c*/ 	.short	0x0082
	.zero		2


//--------------------- .nv.info                  --------------------------
	.section	.nv.info,"",@"SHT_CUDA_INFO"
	.align	4


	//----- nvinfo : EIATTR_REGCOUNT
	.align		4
        /*0000*/ 	.byte	0x04, 0x2f
        /*0002*/ 	.short	(.L_1 - .L_0)
	.align		4
.L_0:
        /*0004*/ 	.word	index@(_Z3gpuPKiS0_iPi)
        /*0008*/ 	.word	0x00000020


	//----- nvinfo : EIATTR_FRAME_SIZE
	.align		4
.L_1:
        /*000c*/ 	.byte	0x04, 0x11
        /*000e*/ 	.short	(.L_3 - .L_2)
	.align		4
.L_2:
        /*0010*/ 	.word	index@(_Z3gpuPKiS0_iPi)
        /*0014*/ 	.word	0x00000000


	//----- nvinfo : EIATTR_MIN_STACK_SIZE
	.align		4
.L_3:
        /*0018*/ 	.byte	0x04, 0x12
        /*001a*/ 	.short	(.L_5 - .L_4)
	.align		4
.L_4:
        /*001c*/ 	.word	index@(_Z3gpuPKiS0_iPi)
        /*0020*/ 	.word	0x00000000
.L_5:


//--------------------- .nv.compat                --------------------------
	.section	.nv.compat,"",@"SHT_CUDA_COMPAT_INFO"
	.align	4
        /*0000*/ 	.byte	0x02, 0x09, 0x00, 0x00, 0x02, 0x02, 0x01, 0x00, 0x02, 0x05, 0x05, 0x00, 0x03, 0x07, 0x01, 0x01
        /*0010*/ 	.byte	0x02, 0x03, 0x00, 0x00, 0x02, 0x06, 0x01, 0x00, 0x04, 0x0b, 0x08, 0x00, 0x09, 0x00, 0x00, 0x00
        /*0020*/ 	.byte	0x00, 0x00, 0x00, 0x00


//--------------------- .nv.info._Z3gpuPKiS0_iPi  --------------------------
	.section	.nv.info._Z3gpuPKiS0_iPi,"",@"SHT_CUDA_INFO"
	.sectionflags	@""
	.align	4


	//----- nvinfo : EIATTR_CUDA_API_VERSION
	.align		4
        /*0000*/ 	.byte	0x04, 0x37
        /*0002*/ 	.short	(.L_7 - .L_6)
.L_6:
        /*0004*/ 	.word	0x00000082


	//----- nvinfo : EIATTR_KPARAM_INFO
	.align		4
.L_7:
        /*0008*/ 	.byte	0x04, 0x17
        /*000a*/ 	.short	(.L_9 - .L_8)
.L_8:
        /*000c*/ 	.word	0x00000000
        /*0010*/ 	.short	0x0003
        /*0012*/ 	.short	0x0018
        /*0014*/ 	.byte	0x00, 0xf5, 0x21, 0x00


	//----- nvinfo : EIATTR_KPARAM_INFO
	.align		4
.L_9:
        /*0018*/ 	.byte	0x04, 0x17
        /*001a*/ 	.short	(.L_11 - .L_10)
.L_10:
        /*001c*/ 	.word	0x00000000
        /*0020*/ 	.short	0x0002
        /*0022*/ 	.short	0x0010
        /*0024*/ 	.byte	0x00, 0xf0, 0x11, 0x00


	//----- nvinfo : EIATTR_KPARAM_INFO
	.align		4
.L_11:
        /*0028*/ 	.byte	0x04, 0x17
        /*002a*/ 	.short	(.L_13 - .L_12)
.L_12:
        /*002c*/ 	.word	0x00000000
        /*0030*/ 	.short	0x0001
        /*0032*/ 	.short	0x0008
        /*0034*/ 	.byte	0x00, 0xf5, 0x21, 0x00


	//----- nvinfo : EIATTR_KPARAM_INFO
	.align		4
.L_13:
        /*0038*/ 	.byte	0x04, 0x17
        /*003a*/ 	.short	(.L_15 - .L_14)
.L_14:
        /*003c*/ 	.word	0x00000000
        /*0040*/ 	.short	0x0000
        /*0042*/ 	.short	0x0000
        /*0044*/ 	.byte	0x00, 0xf5, 0x21, 0x00


	//----- nvinfo : EIATTR_SPARSE_MMA_MASK
	.align		4
.L_15:
        /*0048*/ 	.byte	0x03, 0x50
        /*004a*/ 	.short	0x0000


	//----- nvinfo : EIATTR_MAXREG_COUNT
	.align		4
        /*004c*/ 	.byte	0x03, 0x1b
        /*004e*/ 	.short	0x00ff


	//----- nvinfo : EIATTR_MERCURY_ISA_VERSION
	.align		4
        /*0050*/ 	.byte	0x03, 0x5f
        /*0052*/ 	.short	0x0101


	//----- nvinfo : EIATTR_VRC_CTA_INIT_COUNT
	.align		4
        /*0054*/ 	.byte	0x02, 0x4a
	.zero		1
	.zero		1


	//----- nvinfo : EIATTR_EXIT_INSTR_OFFSETS
	.align		4
        /*0058*/ 	.byte	0x04, 0x1c
        /*005a*/ 	.short	(.L_17 - .L_16)


	//   ....[0]....
.L_16:
        /*005c*/ 	.word	0x00000bb0


	//----- nvinfo : EIATTR_CBANK_PARAM_SIZE
	.align		4
.L_17:
        /*0060*/ 	.byte	0x03, 0x19
        /*0062*/ 	.short	0x0020


	//----- nvinfo : EIATTR_PARAM_CBANK
	.align		4
        /*0064*/ 	.byte	0x04, 0x0a
        /*0066*/ 	.short	(.L_19 - .L_18)
	.align		4
.L_18:
        /*0068*/ 	.word	index@(.nv.constant0._Z3gpuPKiS0_iPi)
        /*006c*/ 	.short	0x0380
        /*006e*/ 	.short	0x0020


	//----- nvinfo : EIATTR_SW_WAR
	.align		4
.L_19:
        /*0070*/ 	.byte	0x04, 0x36
        /*0072*/ 	.short	(.L_21 - .L_20)
.L_20:
        /*0074*/ 	.word	0x00000008
.L_21:


//--------------------- .nv.callgraph             --------------------------
	.section	.nv.callgraph,"",@"SHT_CUDA_CALLGRAPH"
	.align	4
	.sectionentsize	8
	.align		4
        /*0000*/ 	.word	0x00000000
	.align		4
        /*0004*/ 	.word	0xffffffff
	.align		4
        /*0008*/ 	.word	0x00000000
	.align		4
        /*000c*/ 	.word	0xfffffffe
	.align		4
        /*0010*/ 	.word	0x00000000
	.align		4
        /*0014*/ 	.word	0xfffffffd
	.align		4
        /*0018*/ 	.word	0x00000000
	.align		4
        /*001c*/ 	.word	0xfffffffc


//--------------------- .text._Z3gpuPKiS0_iPi     --------------------------
	.section	.text._Z3gpuPKiS0_iPi,"ax",@progbits
	.align	128
        .global         _Z3gpuPKiS0_iPi
        .type           _Z3gpuPKiS0_iPi,@function
        .size           _Z3gpuPKiS0_iPi,(.L_x_6 - _Z3gpuPKiS0_iPi)
        .other          _Z3gpuPKiS0_iPi,@"STO_CUDA_ENTRY STV_DEFAULT"
_Z3gpuPKiS0_iPi:
.text._Z3gpuPKiS0_iPi:
[----:B------:R-:W-:Y:S08]  /*0000*/  LDC R1, c[0x0][0x37c] ;  /* 0x0000df00ff017b82 */ /* 0x000ff00000000800 */
[----:B------:R-:W0:Y:S01]  /*0010*/  LDC R0, c[0x0][0x390] ;  /* 0x0000e400ff007b82 */ /* 0x000e220000000800 */
[----:B------:R-:W1:Y:S01]  /*0020*/  S2R R4, SR_TID.Y ;  /* 0x0000000000047919 */ /* 0x000e620000002200 */
[----:B------:R-:W-:Y:S01]  /*0030*/  HFMA2 R14, -RZ, RZ, 0, 0 ;  /* 0x00000000ff0e7431 */ /* 0x000fe200000001ff */
[----:B------:R-:W2:Y:S05]  /*0040*/  S2R R6, SR_CTAID.X ;  /* 0x0000000000067919 */ /* 0x000eaa0000002500 */
[----:B------:R-:W3:Y:S01]  /*0050*/  S2UR UR4, SR_CTAID.Y ;  /* 0x00000000000479c3 */ /* 0x000ee20000002600 */
[----:B------:R-:W2:Y:S01]  /*0060*/  S2R R11, SR_TID.X ;  /* 0x00000000000b7919 */ /* 0x000ea20000002100 */
[C---:B0-----:R-:W-:Y:S01]  /*0070*/  ISETP.GE.AND P0, PT, R0.reuse, 0x1, PT ;  /* 0x000000010000780c */ /* 0x041fe20003f06270 */
[----:B---3--:R-:W-:Y:S01]  /*0080*/  IMAD R2, R0, UR4, RZ ;  /* 0x0000000400027c24 */ /* 0x008fe2000f8e02ff */
[----:B------:R-:W0:Y:S04]  /*0090*/  LDCU.64 UR4, c[0x0][0x358] ;  /* 0x00006b00ff0477ac */ /* 0x000e280008000a00 */
[----:B------:R-:W-:-:S02]  /*00a0*/  SHF.L.U32 R3, R2, 0x5, RZ ;  /* 0x0000000502037819 */ /* 0x000fc400000006ff */
[----:B--2---:R-:W-:-:S03]  /*00b0*/  LEA R5, R6, R11, 0x5 ;  /* 0x0000000b06057211 */ /* 0x004fc600078e28ff */
[----:B-1----:R-:W-:Y:S02]  /*00c0*/  IMAD R2, R4, R0, R3 ;  /* 0x0000000004027224 */ /* 0x002fe400078e0203 */
[----:B------:R-:W-:Y:S05]  /*00d0*/  @!P0 BRA `(.L_x_0) ;  /* 0x0000000800a08947 */ /* 0x000fea0003800000 */
[C---:B------:R-:W-:Y:S02]  /*00e0*/  ISETP.GE.U32.AND P1, PT, R0.reuse, 0x8, PT ;  /* 0x000000080000780c */ /* 0x040fe40003f26070 */
[----:B------:R-:W-:Y:S02]  /*00f0*/  LOP3.LUT R4, R0, 0x7, RZ, 0xc0, !PT ;  /* 0x0000000700047812 */ /* 0x000fe400078ec0ff */
[----:B------:R-:W-:Y:S02]  /*0100*/  MOV R14, RZ ;  /* 0x000000ff000e7202 */ /* 0x000fe40000000f00 */
[----:B------:R-:W-:Y:S02]  /*0110*/  ISETP.NE.AND P0, PT, R4, RZ, PT ;  /* 0x000000ff0400720c */ /* 0x000fe40003f05270 */
[----:B------:R-:W-:-:S05]  /*0120*/  MOV R7, RZ ;  /* 0x000000ff00077202 */ /* 0x000fca0000000f00 */
[----:B------:R-:W-:Y:S06]  /*0130*/  @!P1 BRA `(.L_x_1) ;  /* 0x0000000400389947 */ /* 0x000fec0003800000 */
[----:B------:R-:W1:Y:S01]  /*0140*/  LDC.64 R8, c[0x0][0x380] ;  /* 0x0000e000ff087b82 */ /* 0x000e620000000a00 */
[----:B------:R-:W-:Y:S01]  /*0150*/  IADD3 R3, PT, PT, R11, R0, RZ ;  /* 0x000000000b037210 */ /* 0x000fe20007ffe0ff */
[C-C-:B------:R-:W-:Y:S01]  /*0160*/  IMAD R11, R0.reuse, 0x3, R5.reuse ;  /* 0x00000003000b7824 */ /* 0x140fe200078e0205 */
[C---:B------:R-:W-:Y:S01]  /*0170*/  LOP3.LUT R7, R0.reuse, 0x7ffffff8, RZ, 0xc0, !PT ;  /* 0x7ffffff800077812 */ /* 0x040fe200078ec0ff */
[C---:B------:R-:W-:Y:S01]  /*0180*/  IMAD R15, R0.reuse, 0x5, R5 ;  /* 0x00000005000f7824 */ /* 0x040fe200078e0205 */
[----:B------:R-:W-:Y:S01]  /*0190*/  LEA R13, R0, R5, 0x2 ;  /* 0x00000005000d7211 */ /* 0x000fe200078e10ff */
[----:B------:R-:W-:Y:S01]  /*01a0*/  IMAD R3, R6, 0x20, R3 ;  /* 0x0000002006037824 */ /* 0x000fe200078e0203 */
[----:B------:R-:W-:Y:S01]  /*01b0*/  MOV R14, RZ ;  /* 0x000000ff000e7202 */ /* 0x000fe20000000f00 */
[C-C-:B------:R-:W-:Y:S02]  /*01c0*/  IMAD R25, R0.reuse, 0x6, R5.reuse ;  /* 0x0000000600197824 */ /* 0x140fe400078e0205 */
[----:B------:R-:W-:-:S02]  /*01d0*/  IMAD R29, R0, 0x7, R5 ;  /* 0x00000007001d7824 */ /* 0x000fc400078e0205 */
[----:B------:R-:W-:Y:S02]  /*01e0*/  IMAD.MOV.U32 R6, RZ, RZ, R5 ;  /* 0x000000ffff067224 */ /* 0x000fe400078e0005 */
[----:B-1----:R-:W-:-:S03]  /*01f0*/  IMAD.WIDE.U32 R8, R2, 0x4, R8 ;  /* 0x0000000402087825 */ /* 0x002fc600078e0008 */
[----:B------:R-:W-:Y:S02]  /*0200*/  IADD3 R18, P1, PT, R8, 0x10, RZ ;  /* 0x0000001008127810 */ /* 0x000fe40007f3e0ff */
[----:B------:R-:W-:Y:S02]  /*0210*/  IADD3 R8, PT, PT, -R7, RZ, RZ ;  /* 0x000000ff07087210 */ /* 0x000fe40007ffe1ff */
[----:B------:R-:W-:Y:S02]  /*0220*/  IADD3.X R19, PT, PT, RZ, R9, RZ, P1, !PT ;  /* 0x00000009ff137210 */ /* 0x000fe40000ffe4ff */
[----:B------:R-:W-:-:S07]  /*0230*/  LEA R9, R0, R5, 0x1 ;  /* 0x0000000500097211 */ /* 0x000fce00078e08ff */
.L_x_2:
[----:B------:R-:W1:Y:S01]  /*0240*/  LDC.64 R16, c[0x0][0x388] ;  /* 0x0000e200ff107b82 */ /* 0x000e620000000a00 */
[----:B0-----:R-:W2:Y:S04]  /*0250*/  LDG.E R10, desc[UR4][R18.64+-0x10] ;  /* 0xfffff004120a7981 */ /* 0x001ea8000c1e1900 */
[----:B------:R-:W3:Y:S04]  /*0260*/  LDG.E R24, desc[UR4][R18.64+-0xc] ;  /* 0xfffff40412187981 */ /* 0x000ee8000c1e1900 */
[----:B------:R-:W4:Y:S01]  /*0270*/  LDG.E R12, desc[UR4][R18.64+-0x4] ;  /* 0xfffffc04120c7981 */ /* 0x000f22000c1e1900 */
[----:B-1----:R-:W-:-:S05]  /*0280*/  IMAD.WIDE.U32 R20, R6, 0x4, R16 ;  /* 0x0000000406147825 */ /* 0x002fca00078e0010 */
[----:B------:R0:W2:Y:S01]  /*0290*/  LDG.E R23, desc[UR4][R20.64] ;  /* 0x0000000414177981 */ /* 0x0000a2000c1e1900 */
[----:B------:R-:W-:-:S06]  /*02a0*/  IMAD.WIDE.U32 R26, R3, 0x4, R16 ;  /* 0x00000004031a7825 */ /* 0x000fcc00078e0010 */
[----:B------:R-:W3:Y:S01]  /*02b0*/  LDG.E R26, desc[UR4][R26.64] ;  /* 0x000000041a1a7981 */ /* 0x000ee2000c1e1900 */
[----:B0-----:R-:W-:-:S05]  /*02c0*/  IMAD.WIDE.U32 R20, R9, 0x4, R16 ;  /* 0x0000000409147825 */ /* 0x001fca00078e0010 */
[----:B------:R2:W5:Y:S04]  /*02d0*/  LDG.E R28, desc[UR4][R20.64] ;  /* 0x00000004141c7981 */ /* 0x000568000c1e1900 */
[----:B------:R-:W5:Y:S01]  /*02e0*/  LDG.E R27, desc[UR4][R18.64+-0x8] ;  /* 0xfffff804121b7981 */ /* 0x000f62000c1e1900 */
[----:B--2---:R-:W-:Y:S02]  /*02f0*/  IMAD R20, R10, R23, RZ ;  /* 0x000000170a147224 */ /* 0x004fe400078e02ff */
[----:B------:R-:W-:-:S05]  /*0300*/  IMAD.WIDE.U32 R22, R11, 0x4, R16 ;  /* 0x000000040b167825 */ /* 0x000fca00078e0010 */
[----:B------:R0:W4:Y:S01]  /*0310*/  LDG.E R10, desc[UR4][R22.64] ;  /* 0x00000004160a7981 */ /* 0x000122000c1e1900 */
[----:B---3--:R-:W-:Y:S01]  /*0320*/  IMAD R26, R24, R26, RZ ;  /* 0x0000001a181a7224 */ /* 0x008fe200078e02ff */
[----:B------:R-:W-:-:S04]  /*0330*/  I2FP.F32.S32 R24, R20 ;  /* 0x0000001400187245 */ /* 0x000fc80000201400 */
[----:B------:R-:W-:Y:S01]  /*0340*/  I2FP.F32.S32 R26, R26 ;  /* 0x0000001a001a7245 */ /* 0x000fe20000201400 */
[----:B------:R-:W-:Y:S01]  /*0350*/  FADD R24, R24, R14 ;  /* 0x0000000e18187221 */ /* 0x000fe20000000000 */
[----:B-----5:R-:W-:-:S03]  /*0360*/  IMAD R28, R27, R28, RZ ;  /* 0x0000001c1b1c7224 */ /* 0x020fc600078e02ff */
[----:B------:R-:W-:Y:S01]  /*0370*/  FADD R14, R24, R26 ;  /* 0x0000001a180e7221 */ /* 0x000fe20000000000 */
[--C-:B------:R-:W-:Y:S01]  /*0380*/  IMAD.WIDE.U32 R26, R13, 0x4, R16.reuse ;  /* 0x000000040d1a7825 */ /* 0x100fe200078e0010 */
[----:B------:R-:W2:Y:S01]  /*0390*/  LDG.E R24, desc[UR4][R18.64] ;  /* 0x0000000412187981 */ /* 0x000ea2000c1e1900 */
[----:B------:R-:W-:Y:S02]  /*03a0*/  I2FP.F32.S32 R21, R28 ;  /* 0x0000001c00157245 */ /* 0x000fe40000201400 */
[----:B0-----:R-:W-:Y:S02]  /*03b0*/  IMAD.WIDE.U32 R22, R25, 0x4, R16 ;  /* 0x0000000419167825 */ /* 0x001fe400078e0010 */
[----:B------:R-:W2:Y:S02]  /*03c0*/  LDG.E R26, desc[UR4][R26.64] ;  /* 0x000000041a1a7981 */ /* 0x000ea4000c1e1900 */
[----:B------:R-:W-:Y:S01]  /*03d0*/  FADD R14, R14, R21 ;  /* 0x000000150e0e7221 */ /* 0x000fe20000000000 */
[--C-:B------:R-:W-:Y:S01]  /*03e0*/  IMAD.WIDE.U32 R20, R15, 0x4, R16.reuse ;  /* 0x000000040f147825 */ /* 0x100fe200078e0010 */
[----:B------:R-:W3:Y:S03]  /*03f0*/  LDG.E R22, desc[UR4][R22.64] ;  /* 0x0000000416167981 */ /* 0x000ee6000c1e1900 */
[----:B------:R-:W-:-:S02]  /*0400*/  IMAD.WIDE.U32 R16, R29, 0x4, R16 ;  /* 0x000000041d107825 */ /* 0x000fc400078e0010 */
[----:B------:R-:W5:Y:S04]  /*0410*/  LDG.E R20, desc[UR4][R20.64] ;  /* 0x0000000414147981 */ /* 0x000f68000c1e1900 */
[----:B------:R-:W3:Y:S04]  /*0420*/  LDG.E R16, desc[UR4][R16.64] ;  /* 0x0000000410107981 */ /* 0x000ee8000c1e1900 */
[----:B------:R-:W3:Y:S01]  /*0430*/  LDG.E R27, desc[UR4][R18.64+0xc] ;  /* 0x00000c04121b7981 */ /* 0x000ee2000c1e1900 */
[----:B----4-:R-:W-:-:S03]  /*0440*/  IMAD R28, R12, R10, RZ ;  /* 0x0000000a0c1c7224 */ /* 0x010fc600078e02ff */
[----:B------:R-:W5:Y:S04]  /*0450*/  LDG.E R10, desc[UR4][R18.64+0x4] ;  /* 0x00000404120a7981 */ /* 0x000f68000c1e1900 */
[----:B------:R0:W4:Y:S01]  /*0460*/  LDG.E R12, desc[UR4][R18.64+0x8] ;  /* 0x00000804120c7981 */ /* 0x000122000c1e1900 */
[----:B------:R-:W-:Y:S02]  /*0470*/  I2FP.F32.S32 R28, R28 ;  /* 0x0000001c001c7245 */ /* 0x000fe40000201400 */
[----:B------:R-:W-:-:S03]  /*0480*/  IADD3 R8, PT, PT, R8, 0x8, RZ ;  /* 0x0000000808087810 */ /* 0x000fc60007ffe0ff */
[----:B------:R-:W-:Y:S01]  /*0490*/  FADD R14, R14, R28 ;  /* 0x0000001c0e0e7221 */ /* 0x000fe20000000000 */
[----:B0-----:R-:W-:Y:S01]  /*04a0*/  IADD3 R18, P1, PT, R18, 0x20, RZ ;  /* 0x0000002012127810 */ /* 0x001fe20007f3e0ff */
[----:B--2---:R-:W-:-:S03]  /*04b0*/  IMAD R24, R24, R26, RZ ;  /* 0x0000001a18187224 */ /* 0x004fc600078e02ff */
[----:B------:R-:W-:Y:S02]  /*04c0*/  IADD3.X R19, PT, PT, RZ, R19, RZ, P1, !PT ;  /* 0x00000013ff137210 */ /* 0x000fe40000ffe4ff */
[----:B------:R-:W-:Y:S02]  /*04d0*/  ISETP.NE.AND P1, PT, R8, RZ, PT ;  /* 0x000000ff0800720c */ /* 0x000fe40003f25270 */
[----:B------:R-:W-:-:S05]  /*04e0*/  I2FP.F32.S32 R21, R24 ;  /* 0x0000001800157245 */ /* 0x000fca0000201400 */
[----:B------:R-:W-:Y:S01]  /*04f0*/  FADD R14, R14, R21 ;  /* 0x000000150e0e7221 */ /* 0x000fe20000000000 */
[----:B---3--:R-:W-:-:S05]  /*0500*/  IMAD R16, R27, R16, RZ ;  /* 0x000000101b107224 */ /* 0x008fca00078e02ff */
[----:B------:R-:W-:Y:S01]  /*0510*/  I2FP.F32.S32 R21, R16 ;  /* 0x0000001000157245 */ /* 0x000fe20000201400 */
[C---:B------:R-:W-:Y:S01]  /*0520*/  IMAD R11, R0.reuse, 0x8, R11 ;  /* 0x00000008000b7824 */ /* 0x040fe200078e020b */
[C---:B------:R-:W-:Y:S02]  /*0530*/  LEA R3, R0.reuse, R3, 0x3 ;  /* 0x0000000300037211 */ /* 0x040fe400078e18ff */
[C---:B------:R-:W-:Y:S02]  /*0540*/  LEA R9, R0.reuse, R9, 0x3 ;  /* 0x0000000900097211 */ /* 0x040fe400078e18ff */
[C---:B------:R-:W-:Y:S02]  /*0550*/  LEA R13, R0.reuse, R13, 0x3 ;  /* 0x0000000d000d7211 */ /* 0x040fe400078e18ff */
[C---:B------:R-:W-:Y:S02]  /*0560*/  LEA R15, R0.reuse, R15, 0x3 ;  /* 0x0000000f000f7211 */ /* 0x040fe400078e18ff */
[----:B------:R-:W-:-:S02]  /*0570*/  LEA R25, R0, R25, 0x3 ;  /* 0x0000001900197211 */ /* 0x000fc400078e18ff */
[C---:B------:R-:W-:Y:S02]  /*0580*/  LEA R29, R0.reuse, R29, 0x3 ;  /* 0x0000001d001d7211 */ /* 0x040fe400078e18ff */
[----:B------:R-:W-:Y:S01]  /*0590*/  LEA R6, R0, R6, 0x3 ;  /* 0x0000000600067211 */ /* 0x000fe200078e18ff */
[----:B-----5:R-:W-:Y:S02]  /*05a0*/  IMAD R10, R10, R20, RZ ;  /* 0x000000140a0a7224 */ /* 0x020fe400078e02ff */
[----:B----4-:R-:W-:-:S03]  /*05b0*/  IMAD R12, R12, R22, RZ ;  /* 0x000000160c0c7224 */ /* 0x010fc600078e02ff */
[----:B------:R-:W-:Y:S02]  /*05c0*/  I2FP.F32.S32 R23, R10 ;  /* 0x0000000a00177245 */ /* 0x000fe40000201400 */
[----:B------:R-:W-:-:S03]  /*05d0*/  I2FP.F32.S32 R17, R12 ;  /* 0x0000000c00117245 */ /* 0x000fc60000201400 */
[----:B------:R-:W-:-:S04]  /*05e0*/  FADD R14, R14, R23 ;  /* 0x000000170e0e7221 */ /* 0x000fc80000000000 */
[----:B------:R-:W-:-:S04]  /*05f0*/  FADD R14, R14, R17 ;  /* 0x000000110e0e7221 */ /* 0x000fc80000000000 */
[----:B------:R-:W-:Y:S01]  /*0600*/  FADD R14, R14, R21 ;  /* 0x000000150e0e7221 */ /* 0x000fe20000000000 */
[----:B------:R-:W-:Y:S06]  /*0610*/  @P1 BRA `(.L_x_2) ;  /* 0xfffffffc00081947 */ /* 0x000fec000383ffff */
.L_x_1:
[----:B------:R-:W-:Y:S05]  /*0620*/  @!P0 BRA `(.L_x_0) ;  /* 0x00000004004c8947 */ /* 0x000fea0003800000 */
[----:B------:R-:W-:Y:S02]  /*0630*/  ISETP.GE.U32.AND P1, PT, R4, 0x4, PT ;  /* 0x000000040400780c */ /* 0x000fe40003f26070 */
[----:B------:R-:W-:-:S04]  /*0640*/  LOP3.LUT R6, R0, 0x3, RZ, 0xc0, !PT ;  /* 0x0000000300067812 */ /* 0x000fc800078ec0ff */
[----:B------:R-:W-:-:S07]  /*0650*/  ISETP.NE.AND P0, PT, R6, RZ, PT ;  /* 0x000000ff0600720c */ /* 0x000fce0003f05270 */
[----:B------:R-:W-:Y:S06]  /*0660*/  @!P1 BRA `(.L_x_3) ;  /* 0x0000000000989947 */ /* 0x000fec0003800000 */
[----:B------:R-:W1:Y:S01]  /*0670*/  LDC.64 R18, c[0x0][0x380] ;  /* 0x0000e000ff127b82 */ /* 0x000e620000000a00 */
[----:B------:R-:W2:Y:S01]  /*0680*/  LDCU.64 UR6, c[0x0][0x380] ;  /* 0x00007000ff0677ac */ /* 0x000ea20008000a00 */
[----:B------:R-:W-:Y:S01]  /*0690*/  IMAD R21, R7, R0, R5 ;  /* 0x0000000007157224 */ /* 0x000fe200078e0205 */
[C---:B------:R-:W-:Y:S01]  /*06a0*/  IADD3 R4, P1, PT, R2.reuse, R7, RZ ;  /* 0x0000000702047210 */ /* 0x040fe20007f3e0ff */
[----:B------:R-:W-:-:S03]  /*06b0*/  IMAD.IADD R3, R2, 0x1, R7 ;  /* 0x0000000102037824 */ /* 0x000fc600078e0207 */
[-C--:B------:R-:W-:Y:S01]  /*06c0*/  IADD3 R11, PT, PT, R21, R0.reuse, RZ ;  /* 0x00000000150b7210 */ /* 0x080fe20007ffe0ff */
[----:B------:R-:W3:Y:S01]  /*06d0*/  LDC.64 R8, c[0x0][0x388] ;  /* 0x0000e200ff087b82 */ /* 0x000ee20000000a00 */
[----:B------:R-:W-:Y:S02]  /*06e0*/  IADD3.X R15, PT, PT, RZ, RZ, RZ, P1, !PT ;  /* 0x000000ffff0f7210 */ /* 0x000fe40000ffe4ff */
[----:B--2---:R-:W-:Y:S01]  /*06f0*/  LEA R10, P1, R4, UR6, 0x2 ;  /* 0x00000006040a7c11 */ /* 0x004fe2000f8210ff */
[----:B-1----:R-:W-:Y:S01]  /*0700*/  IMAD.WIDE.U32 R18, R3, 0x4, R18 ;  /* 0x0000000403127825 */ /* 0x002fe200078e0012 */
[----:B------:R-:W-:-:S05]  /*0710*/  IADD3 R3, PT, PT, R11, R0, RZ ;  /* 0x000000000b037210 */ /* 0x000fca0007ffe0ff */
[----:B0-----:R-:W2:Y:S01]  /*0720*/  LDG.E R18, desc[UR4][R18.64] ;  /* 0x0000000412127981 */ /* 0x001ea2000c1e1900 */
[----:B---3--:R-:W-:-:S04]  /*0730*/  IMAD.WIDE.U32 R20, R21, 0x4, R8 ;  /* 0x0000000415147825 */ /* 0x008fc800078e0008 */
[----:B------:R-:W-:Y:S01]  /*0740*/  IMAD.WIDE.U32 R12, R11, 0x4, R8 ;  /* 0x000000040b0c7825 */ /* 0x000fe200078e0008 */
[----:B------:R-:W-:Y:S01]  /*0750*/  LEA.HI.X R11, R4, UR7, R15, 0x2, P1 ;  /* 0x00000007040b7c11 */ /* 0x000fe200088f140f */
[----:B------:R-:W2:Y:S01]  /*0760*/  LDG.E R21, desc[UR4][R20.64] ;  /* 0x0000000414157981 */ /* 0x000ea2000c1e1900 */
[C---:B------:R-:W-:Y:S01]  /*0770*/  IADD3 R15, PT, PT, R3.reuse, R0, RZ ;  /* 0x00000000030f7210 */ /* 0x040fe20007ffe0ff */
[--C-:B------:R-:W-:Y:S02]  /*0780*/  IMAD.WIDE.U32 R16, R3, 0x4, R8.reuse ;  /* 0x0000000403107825 */ /* 0x100fe400078e0008 */
[----:B------:R-:W3:Y:S02]  /*0790*/  LDG.E R12, desc[UR4][R12.64] ;  /* 0x000000040c0c7981 */ /* 0x000ee4000c1e1900 */
[----:B------:R-:W-:Y:S02]  /*07a0*/  IMAD.WIDE.U32 R8, R15, 0x4, R8 ;  /* 0x000000040f087825 */ /* 0x000fe400078e0008 */
[----:B------:R-:W3:Y:S04]  /*07b0*/  LDG.E R3, desc[UR4][R10.64+0x4] ;  /* 0x000004040a037981 */ /* 0x000ee8000c1e1900 */
[----:B------:R-:W4:Y:S04]  /*07c0*/  LDG.E R16, desc[UR4][R16.64] ;  /* 0x0000000410107981 */ /* 0x000f28000c1e1900 */
[----:B------:R-:W4:Y:S04]  /*07d0*/  LDG.E R15, desc[UR4][R10.64+0x8] ;  /* 0x000008040a0f7981 */ /* 0x000f28000c1e1900 */
[----:B------:R-:W5:Y:S04]  /*07e0*/  LDG.E R22, desc[UR4][R10.64+0xc] ;  /* 0x00000c040a167981 */ /* 0x000f68000c1e1900 */
[----:B------:R-:W5:Y:S01]  /*07f0*/  LDG.E R9, desc[UR4][R8.64] ;  /* 0x0000000408097981 */ /* 0x000f62000c1e1900 */
[----:B------:R-:W-:Y:S01]  /*0800*/  IADD3 R7, PT, PT, R7, 0x4, RZ ;  /* 0x0000000407077810 */ /* 0x000fe20007ffe0ff */
[----:B--2---:R-:W-:-:S02]  /*0810*/  IMAD R18, R18, R21, RZ ;  /* 0x0000001512127224 */ /* 0x004fc400078e02ff */
[----:B---3--:R-:W-:-:S03]  /*0820*/  IMAD R4, R3, R12, RZ ;  /* 0x0000000c03047224 */ /* 0x008fc600078e02ff */
[----:B------:R-:W-:Y:S02]  /*0830*/  I2FP.F32.S32 R3, R18 ;  /* 0x0000001200037245 */ /* 0x000fe40000201400 */
[----:B------:R-:W-:-:S03]  /*0840*/  I2FP.F32.S32 R4, R4 ;  /* 0x0000000400047245 */ /* 0x000fc60000201400 */
[----:B------:R-:W-:Y:S01]  /*0850*/  FADD R3, R14, R3 ;  /* 0x000000030e037221 */ /* 0x000fe20000000000 */
[----:B----4-:R-:W-:-:S03]  /*0860*/  IMAD R15, R15, R16, RZ ;  /* 0x000000100f0f7224 */ /* 0x010fc600078e02ff */
[----:B------:R-:W-:Y:S02]  /*0870*/  FADD R3, R3, R4 ;  /* 0x0000000403037221 */ /* 0x000fe40000000000 */
[----:B------:R-:W-:Y:S01]  /*0880*/  I2FP.F32.S32 R12, R15 ;  /* 0x0000000f000c7245 */ /* 0x000fe20000201400 */
[----:B-----5:R-:W-:-:S04]  /*0890*/  IMAD R22, R22, R9, RZ ;  /* 0x0000000916167224 */ /* 0x020fc800078e02ff */
[----:B------:R-:W-:Y:S01]  /*08a0*/  FADD R3, R3, R12 ;  /* 0x0000000c03037221 */ /* 0x000fe20000000000 */
[----:B------:R-:W-:-:S05]  /*08b0*/  I2FP.F32.S32 R22, R22 ;  /* 0x0000001600167245 */ /* 0x000fca0000201400 */
[----:B------:R-:W-:-:S07]  /*08c0*/  FADD R14, R3, R22 ;  /* 0x00000016030e7221 */ /* 0x000fce0000000000 */
.L_x_3:
[----:B------:R-:W-:Y:S05]  /*08d0*/  @!P0 BRA `(.L_x_0) ;  /* 0x0000000000a08947 */ /* 0x000fea0003800000 */
[----:B------:R-:W-:Y:S02]  /*08e0*/  ISETP.NE.AND P1, PT, R6, 0x1, PT ;  /* 0x000000010600780c */ /* 0x000fe40003f25270 */
[----:B------:R-:W-:-:S04]  /*08f0*/  LOP3.LUT R3, R0, 0x1, RZ, 0xc0, !PT ;  /* 0x0000000100037812 */ /* 0x000fc800078ec0ff */
[----:B------:R-:W-:-:S07]  /*0900*/  ISETP.NE.U32.AND P0, PT, R3, 0x1, PT ;  /* 0x000000010300780c */ /* 0x000fce0003f05070 */
[----:B------:R-:W-:Y:S06]  /*0910*/  @!P1 BRA `(.L_x_4) ;  /* 0x0000000000609947 */ /* 0x000fec0003800000 */
[----:B------:R-:W1:Y:S01]  /*0920*/  LDC.64 R10, c[0x0][0x380] ;  /* 0x0000e000ff0a7b82 */ /* 0x000e620000000a00 */
[----:B------:R-:W2:Y:S01]  /*0930*/  LDCU.64 UR6, c[0x0][0x380] ;  /* 0x00007000ff0677ac */ /* 0x000ea20008000a00 */
[----:B------:R-:W-:Y:S01]  /*0940*/  IMAD R17, R7, R0, R5 ;  /* 0x0000000007117224 */ /* 0x000fe200078e0205 */
[C---:B------:R-:W-:Y:S01]  /*0950*/  IADD3 R3, P1, PT, R2.reuse, R7, RZ ;  /* 0x0000000702037210 */ /* 0x040fe20007f3e0ff */
[----:B------:R-:W-:-:S03]  /*0960*/  IMAD.IADD R13, R2, 0x1, R7 ;  /* 0x00000001020d7824 */ /* 0x000fc600078e0207 */
[----:B------:R-:W-:Y:S01]  /*0970*/  IADD3 R15, PT, PT, R17, R0, RZ ;  /* 0x00000000110f7210 */ /* 0x000fe20007ffe0ff */
[----:B------:R-:W3:Y:S01]  /*0980*/  LDC.64 R8, c[0x0][0x388] ;  /* 0x0000e200ff087b82 */ /* 0x000ee20000000a00 */
[----:B------:R-:W-:Y:S01]  /*0990*/  IADD3.X R4, PT, PT, RZ, RZ, RZ, P1, !PT ;  /* 0x000000ffff047210 */ /* 0x000fe20000ffe4ff */
[----:B-1----:R-:W-:Y:S01]  /*09a0*/  IMAD.WIDE.U32 R12, R13, 0x4, R10 ;  /* 0x000000040d0c7825 */ /* 0x002fe200078e000a */
[----:B--2---:R-:W-:-:S04]  /*09b0*/  LEA R10, P1, R3, UR6, 0x2 ;  /* 0x00000006030a7c11 */ /* 0x004fc8000f8210ff */
[----:B------:R-:W-:Y:S01]  /*09c0*/  LEA.HI.X R11, R3, UR7, R4, 0x2, P1 ;  /* 0x00000007030b7c11 */ /* 0x000fe200088f1404 */
[----:B0-----:R-:W2:Y:S01]  /*09d0*/  LDG.E R12, desc[UR4][R12.64] ;  /* 0x000000040c0c7981 */ /* 0x001ea2000c1e1900 */
[----:B---3--:R-:W-:-:S03]  /*09e0*/  IMAD.WIDE.U32 R16, R17, 0x4, R8 ;  /* 0x0000000411107825 */ /* 0x008fc600078e0008 */
[----:B------:R-:W3:Y:S01]  /*09f0*/  LDG.E R10, desc[UR4][R10.64+0x4] ;  /* 0x000004040a0a7981 */ /* 0x000ee2000c1e1900 */
[----:B------:R-:W-:-:S03]  /*0a00*/  IMAD.WIDE.U32 R8, R15, 0x4, R8 ;  /* 0x000000040f087825 */ /* 0x000fc600078e0008 */
[----:B------:R-:W2:Y:S04]  /*0a10*/  LDG.E R17, desc[UR4][R16.64] ;  /* 0x0000000410117981 */ /* 0x000ea8000c1e1900 */
[----:B------:R-:W3:Y:S01]  /*0a20*/  LDG.E R9, desc[UR4][R8.64] ;  /* 0x0000000408097981 */ /* 0x000ee2000c1e1900 */
[----:B------:R-:W-:Y:S01]  /*0a30*/  IADD3 R7, PT, PT, R7, 0x2, RZ ;  /* 0x0000000207077810 */ /* 0x000fe20007ffe0ff */
[----:B--2---:R-:W-:Y:S02]  /*0a40*/  IMAD R3, R12, R17, RZ ;  /* 0x000000110c037224 */ /* 0x004fe400078e02ff */
[----:B---3--:R-:W-:-:S03]  /*0a50*/  IMAD R4, R10, R9, RZ ;  /* 0x000000090a047224 */ /* 0x008fc600078e02ff */
[----:B------:R-:W-:Y:S02]  /*0a60*/  I2FP.F32.S32 R3, R3 ;  /* 0x0000000300037245 */ /* 0x000fe40000201400 */
[----:B------:R-:W-:-:S03]  /*0a70*/  I2FP.F32.S32 R4, R4 ;  /* 0x0000000400047245 */ /* 0x000fc60000201400 */
[----:B------:R-:W-:-:S04]  /*0a80*/  FADD R3, R14, R3 ;  /* 0x000000030e037221 */ /* 0x000fc80000000000 */
[----:B------:R-:W-:-:S07]  /*0a90*/  FADD R14, R3, R4 ;  /* 0x00000004030e7221 */ /* 0x000fce0000000000 */
.L_x_4:
[----:B------:R-:W-:Y:S05]  /*0aa0*/  @P0 BRA `(.L_x_0) ;  /* 0x00000000002c0947 */ /* 0x000fea0003800000 */
[----:B------:R-:W1:Y:S01]  /*0ab0*/  LDC.64 R8, c[0x0][0x380] ;  /* 0x0000e000ff087b82 */ /* 0x000e620000000a00 */
[----:B------:R-:W-:Y:S01]  /*0ac0*/  IADD3 R3, PT, PT, R2, R7, RZ ;  /* 0x0000000702037210 */ /* 0x000fe20007ffe0ff */
[----:B------:R-:W-:-:S06]  /*0ad0*/  IMAD R13, R7, R0, R5 ;  /* 0x00000000070d7224 */ /* 0x000fcc00078e0205 */
[----:B------:R-:W2:Y:S01]  /*0ae0*/  LDC.64 R10, c[0x0][0x388] ;  /* 0x0000e200ff0a7b82 */ /* 0x000ea20000000a00 */
[----:B-1----:R-:W-:-:S06]  /*0af0*/  IMAD.WIDE.U32 R6, R3, 0x4, R8 ;  /* 0x0000000403067825 */ /* 0x002fcc00078e0008 */
[----:B0-----:R-:W3:Y:S01]  /*0b00*/  LDG.E R6, desc[UR4][R6.64] ;  /* 0x0000000406067981 */ /* 0x001ee2000c1e1900 */
[----:B--2---:R-:W-:-:S06]  /*0b10*/  IMAD.WIDE.U32 R8, R13, 0x4, R10 ;  /* 0x000000040d087825 */ /* 0x004fcc00078e000a */
[----:B------:R-:W3:Y:S02]  /*0b20*/  LDG.E R9, desc[UR4][R8.64] ;  /* 0x0000000408097981 */ /* 0x000ee4000c1e1900 */
[----:B---3--:R-:W-:-:S05]  /*0b30*/  IMAD R0, R6, R9, RZ ;  /* 0x0000000906007224 */ /* 0x008fca00078e02ff */
[----:B------:R-:W-:-:S05]  /*0b40*/  I2FP.F32.S32 R3, R0 ;  /* 0x0000000000037245 */ /* 0x000fca0000201400 */
[----:B------:R-:W-:-:S07]  /*0b50*/  FADD R14, R14, R3 ;  /* 0x000000030e0e7221 */ /* 0x000fce0000000000 */
.L_x_0:
[----:B------:R-:W1:Y:S01]  /*0b60*/  LDC.64 R6, c[0x0][0x398] ;  /* 0x0000e600ff067b82 */ /* 0x000e620000000a00 */
[----:B------:R-:W0:Y:S01]  /*0b70*/  F2I.TRUNC.NTZ R9, R14 ;  /* 0x0000000e00097305 */ /* 0x000e22000020f100 */
[----:B------:R-:W-:-:S05]  /*0b80*/  IADD3 R3, PT, PT, R2, R5, RZ ;  /* 0x0000000502037210 */ /* 0x000fca0007ffe0ff */
[----:B-1----:R-:W-:-:S05]  /*0b90*/  IMAD.WIDE R2, R3, 0x4, R6 ;  /* 0x0000000403027825 */ /* 0x002fca00078e0206 */
[----:B0-----:R-:W-:Y:S01]  /*0ba0*/  STG.E desc[UR4][R2.64], R9 ;  /* 0x0000000902007986 */ /* 0x001fe2000c101904 */
[----:B------:R-:W-:Y:S05]  /*0bb0*/  EXIT ;  /* 0x000000000000794d */ /* 0x000fea0003800000 */
.L_x_5:
[----:B------:R-:W-:-:S00]  /*0bc0*/  BRA `(.L_x_5) ;  /* 0xfffffffc00fc7947 */ /* 0x000fc0000383ffff */
[----:B------:R-:W-:-:S00]  /*0bd0*/  NOP ;  /* 0x0000000000007918 */ /* 0x000fc00000000000 */
        /* <DEDUP_REMOVED lines=10> */
.L_x_6:


//--------------------- .nv.shared.reserved.0     --------------------------
	.section	.nv.shared.reserved.0,"aw",@nobits
	.weak		__nv_reservedSMEM_offset_0_alias
	.size		__nv_reservedSMEM_offset_0_alias, 0, 64
	.other		__nv_reservedSMEM_offset_0_alias,@"STO_CUDA_RESERVED_SHARED STV_DEFAULT"
__nv_reservedSMEM_offset_0_alias:
	.zero		0
	.zero		64


//--------------------- .nv.constant0._Z3gpuPKiS0_iPi --------------------------
	.section	.nv.constant0._Z3gpuPKiS0_iPi,"a",@progbits
	.sectionflags	@""
	.align	4
.nv.constant0._Z3gpuPKiS0_iPi:
	.zero		928


//--------------------- SYMBOLS --------------------------

	.type		.nv.reservedSmem.offset0,@object
	.size		.nv.reservedSmem.offset0,0x4
